//
// Generated by NVIDIA NVVM Compiler
//
// Compiler Build ID: CL-36424714
// Cuda compilation tools, release 13.0, V13.0.88
// Based on NVVM 20.0.0
//

.version 9.0
.target sm_100
.address_size 64

	// .globl	_Z3addPiS_S_i

.visible .entry _Z3addPiS_S_i(
	.param .u64 .ptr .align 1 _Z3addPiS_S_i_param_0,
	.param .u64 .ptr .align 1 _Z3addPiS_S_i_param_1,
	.param .u64 .ptr .align 1 _Z3addPiS_S_i_param_2,
	.param .u32 _Z3addPiS_S_i_param_3
)
{
	.reg .pred 	%p<10>;
	.reg .b32 	%r<81>;
	.reg .b64 	%rd<59>;

	ld.param.u64 	%rd4, [_Z3addPiS_S_i_param_0];
	ld.param.u64 	%rd5, [_Z3addPiS_S_i_param_1];
	ld.param.u64 	%rd6, [_Z3addPiS_S_i_param_2];
	ld.param.u32 	%r19, [_Z3addPiS_S_i_param_3];
	cvta.to.global.u64 	%rd1, %rd6;
	cvta.to.global.u64 	%rd2, %rd5;
	cvta.to.global.u64 	%rd3, %rd4;
	mov.u32 	%r1, %ctaid.x;
	mov.u32 	%r2, %ntid.x;
	mov.u32 	%r3, %tid.x;
	setp.lt.s32 	%p1, %r19, 1;
	@%p1 bra 	$L__BB0_12;
	and.b32  	%r4, %r19, 7;
	setp.lt.u32 	%p2, %r19, 8;
	mov.b32 	%r79, 0;
	@%p2 bra 	$L__BB0_4;
	and.b32  	%r79, %r19, 2147483640;
	neg.s32 	%r77, %r79;
	mad.lo.s32 	%r76, %r2, %r1, %r3;
	shl.b32 	%r8, %r2, 3;
$L__BB0_3:
	.pragma "nounroll";
	mul.wide.s32 	%rd7, %r76, 4;
	add.s64 	%rd8, %rd3, %rd7;
	ld.global.u32 	%r21, [%rd8];
	add.s64 	%rd9, %rd2, %rd7;
	ld.global.u32 	%r22, [%rd9];
	add.s32 	%r23, %r22, %r21;
	add.s64 	%rd10, %rd1, %rd7;
	st.global.u32 	[%rd10], %r23;
	shl.b32 	%r24, %r2, 2;
	cvt.u64.u32 	%rd11, %r24;
	add.s64 	%rd12, %rd8, %rd11;
	ld.global.u32 	%r25, [%rd12];
	add.s64 	%rd13, %rd9, %rd11;
	ld.global.u32 	%r26, [%rd13];
	add.s32 	%r27, %r26, %r25;
	add.s64 	%rd14, %rd10, %rd11;
	st.global.u32 	[%rd14], %r27;
	add.s64 	%rd15, %rd12, %rd11;
	ld.global.u32 	%r28, [%rd15];
	add.s64 	%rd16, %rd13, %rd11;
	ld.global.u32 	%r29, [%rd16];
	add.s32 	%r30, %r29, %r28;
	add.s64 	%rd17, %rd14, %rd11;
	st.global.u32 	[%rd17], %r30;
	add.s64 	%rd18, %rd15, %rd11;
	ld.global.u32 	%r31, [%rd18];
	add.s64 	%rd19, %rd16, %rd11;
	ld.global.u32 	%r32, [%rd19];
	add.s32 	%r33, %r32, %r31;
	add.s64 	%rd20, %rd17, %rd11;
	st.global.u32 	[%rd20], %r33;
	add.s64 	%rd21, %rd18, %rd11;
	ld.global.u32 	%r34, [%rd21];
	add.s64 	%rd22, %rd19, %rd11;
	ld.global.u32 	%r35, [%rd22];
	add.s32 	%r36, %r35, %r34;
	add.s64 	%rd23, %rd20, %rd11;
	st.global.u32 	[%rd23], %r36;
	add.s64 	%rd24, %rd21, %rd11;
	ld.global.u32 	%r37, [%rd24];
	add.s64 	%rd25, %rd22, %rd11;
	ld.global.u32 	%r38, [%rd25];
	add.s32 	%r39, %r38, %r37;
	add.s64 	%rd26, %rd23, %rd11;
	st.global.u32 	[%rd26], %r39;
	add.s64 	%rd27, %rd24, %rd11;
	ld.global.u32 	%r40, [%rd27];
	add.s64 	%rd28, %rd25, %rd11;
	ld.global.u32 	%r41, [%rd28];
	add.s32 	%r42, %r41, %r40;
	add.s64 	%rd29, %rd26, %rd11;
	st.global.u32 	[%rd29], %r42;
	add.s64 	%rd30, %rd27, %rd11;
	ld.global.u32 	%r43, [%rd30];
	add.s64 	%rd31, %rd28, %rd11;
	ld.global.u32 	%r44, [%rd31];
	add.s32 	%r45, %r44, %r43;
	add.s64 	%rd32, %rd29, %rd11;
	st.global.u32 	[%rd32], %r45;
	add.s32 	%r77, %r77, 8;
	add.s32 	%r76, %r76, %r8;
	setp.ne.s32 	%p3, %r77, 0;
	@%p3 bra 	$L__BB0_3;
$L__BB0_4:
	setp.eq.s32 	%p4, %r4, 0;
	@%p4 bra 	$L__BB0_12;
	and.b32  	%r14, %r19, 3;
	setp.lt.u32 	%p5, %r4, 4;
	@%p5 bra 	$L__BB0_7;
	add.s32 	%r46, %r79, %r1;
	mad.lo.s32 	%r47, %r46, %r2, %r3;
	mul.wide.s32 	%rd33, %r47, 4;
	add.s64 	%rd34, %rd3, %rd33;
	ld.global.u32 	%r48, [%rd34];
	add.s64 	%rd35, %rd2, %rd33;
	ld.global.u32 	%r49, [%rd35];
	add.s32 	%r50, %r49, %r48;
	add.s64 	%rd36, %rd1, %rd33;
	st.global.u32 	[%rd36], %r50;
	shl.b32 	%r51, %r2, 2;
	cvt.u64.u32 	%rd37, %r51;
	add.s64 	%rd38, %rd34, %rd37;
	ld.global.u32 	%r52, [%rd38];
	add.s64 	%rd39, %rd35, %rd37;
	ld.global.u32 	%r53, [%rd39];
	add.s32 	%r54, %r53, %r52;
	add.s64 	%rd40, %rd36, %rd37;
	st.global.u32 	[%rd40], %r54;
	add.s64 	%rd41, %rd38, %rd37;
	ld.global.u32 	%r55, [%rd41];
	add.s64 	%rd42, %rd39, %rd37;
	ld.global.u32 	%r56, [%rd42];
	add.s32 	%r57, %r56, %r55;
	add.s64 	%rd43, %rd40, %rd37;
	st.global.u32 	[%rd43], %r57;
	add.s64 	%rd44, %rd41, %rd37;
	ld.global.u32 	%r58, [%rd44];
	add.s64 	%rd45, %rd42, %rd37;
	ld.global.u32 	%r59, [%rd45];
	add.s32 	%r60, %r59, %r58;
	add.s64 	%rd46, %rd43, %rd37;
	st.global.u32 	[%rd46], %r60;
	add.s32 	%r79, %r79, 4;
$L__BB0_7:
	setp.eq.s32 	%p6, %r14, 0;
	@%p6 bra 	$L__BB0_12;
	setp.eq.s32 	%p7, %r14, 1;
	@%p7 bra 	$L__BB0_10;
	add.s32 	%r61, %r79, %r1;
	mad.lo.s32 	%r62, %r61, %r2, %r3;
	mul.wide.s32 	%rd47, %r62, 4;
	add.s64 	%rd48, %rd3, %rd47;
	ld.global.u32 	%r63, [%rd48];
	add.s64 	%rd49, %rd2, %rd47;
	ld.global.u32 	%r64, [%rd49];
	add.s32 	%r65, %r64, %r63;
	add.s64 	%rd50, %rd1, %rd47;
	st.global.u32 	[%rd50], %r65;
	shl.b32 	%r66, %r2, 2;
	cvt.u64.u32 	%rd51, %r66;
	add.s64 	%rd52, %rd48, %rd51;
	ld.global.u32 	%r67, [%rd52];
	add.s64 	%rd53, %rd49, %rd51;
	ld.global.u32 	%r68, [%rd53];
	add.s32 	%r69, %r68, %r67;
	add.s64 	%rd54, %rd50, %rd51;
	st.global.u32 	[%rd54], %r69;
	add.s32 	%r79, %r79, 2;
$L__BB0_10:
	and.b32  	%r70, %r19, 1;
	setp.eq.b32 	%p8, %r70, 1;
	not.pred 	%p9, %p8;
	@%p9 bra 	$L__BB0_12;
	add.s32 	%r71, %r79, %r1;
	mad.lo.s32 	%r72, %r71, %r2, %r3;
	mul.wide.s32 	%rd55, %r72, 4;
	add.s64 	%rd56, %rd3, %rd55;
	ld.global.u32 	%r73, [%rd56];
	add.s64 	%rd57, %rd2, %rd55;
	ld.global.u32 	%r74, [%rd57];
	add.s32 	%r75, %r74, %r73;
	add.s64 	%rd58, %rd1, %rd55;
	st.global.u32 	[%rd58], %r75;
$L__BB0_12:
	ret;

}


// ===== COMPILED SASS (sm_100) =====

	.target	sm_100

	.elftype	@"ET_EXEC"


//--------------------- .note.nv.tkinfo           --------------------------
	.section	.note.nv.tkinfo,"",@"SHT_NOTE"
	.sectionflags	@"SHF_NOTE_NV_TKINFO"
	.tkinfo
        /*0018*/ 	.word	0x00000002
        /*0030*/ 	.string	""
        /*0030*/ 	.string	"ptxas"
        /*0030*/ 	.string	"Cuda compilation tools, release 13.0, V13.0.88"
        /*0030*/ 	.string	"Build cuda_13.0.r13.0/compiler.36424714_0"
        /*0030*/ 	.string	"-arch sm_100 -m 64 "



//--------------------- .note.nv.cuinfo           --------------------------
	.section	.note.nv.cuinfo,"",@"SHT_NOTE"
	.sectionflags	@"SHF_NOTE_NV_CUINFO"
        /*0018*/ 	.short	0x0002
        /*001a*/ 	.short	0x0064
        /*001c*/ 	.short	0x0082
	.zero		2


//--------------------- .nv.info                  --------------------------
	.section	.nv.info,"",@"SHT_CUDA_INFO"
	.align	4


	//----- nvinfo : EIATTR_REGCOUNT
	.align		4
        /*0000*/ 	.byte	0x04, 0x2f
        /*0002*/ 	.short	(.L_1 - .L_0)
	.align		4
.L_0:
        /*0004*/ 	.word	index@(_Z3addPiS_S_i)
        /*0008*/ 	.word	0x00000020


	//----- nvinfo : EIATTR_FRAME_SIZE
	.align		4
.L_1:
        /*000c*/ 	.byte	0x04, 0x11
        /*000e*/ 	.short	(.L_3 - .L_2)
	.align		4
.L_2:
        /*0010*/ 	.word	index@(_Z3addPiS_S_i)
        /*0014*/ 	.word	0x00000000


	//----- nvinfo : EIATTR_MIN_STACK_SIZE
	.align		4
.L_3:
        /*0018*/ 	.byte	0x04, 0x12
        /*001a*/ 	.short	(.L_5 - .L_4)
	.align		4
.L_4:
        /*001c*/ 	.word	index@(_Z3addPiS_S_i)
        /*0020*/ 	.word	0x00000000
.L_5:


//--------------------- .nv.compat                --------------------------
	.section	.nv.compat,"",@"SHT_CUDA_COMPAT_INFO"
	.align	4
        /*0000*/ 	.byte	0x02, 0x09, 0x00, 0x00, 0x02, 0x02, 0x01, 0x00, 0x02, 0x05, 0x05, 0x00, 0x03, 0x07, 0x01, 0x01
        /*0010*/ 	.byte	0x02, 0x03, 0x00, 0x00, 0x02, 0x06, 0x01, 0x00, 0x04, 0x0b, 0x08, 0x00, 0x09, 0x00, 0x00, 0x00
        /*0020*/ 	.byte	0x00, 0x00, 0x00, 0x00


//--------------------- .nv.info._Z3addPiS_S_i    --------------------------
	.section	.nv.info._Z3addPiS_S_i,"",@"SHT_CUDA_INFO"
	.sectionflags	@""
	.align	4


	//----- nvinfo : EIATTR_CUDA_API_VERSION
	.align		4
        /*0000*/ 	.byte	0x04, 0x37
        /*0002*/ 	.short	(.L_7 - .L_6)
.L_6:
        /*0004*/ 	.word	0x00000082


	//----- nvinfo : EIATTR_KPARAM_INFO
	.align		4
.L_7:
        /*0008*/ 	.byte	0x04, 0x17
        /*000a*/ 	.short	(.L_9 - .L_8)
.L_8:
        /*000c*/ 	.word	0x00000000
        /*0010*/ 	.short	0x0003
        /*0012*/ 	.short	0x0018
        /*0014*/ 	.byte	0x00, 0xf0, 0x11, 0x00


	//----- nvinfo : EIATTR_KPARAM_INFO
	.align		4
.L_9:
        /*0018*/ 	.byte	0x04, 0x17
        /*001a*/ 	.short	(.L_11 - .L_10)
.L_10:
        /*001c*/ 	.word	0x00000000
        /*0020*/ 	.short	0x0002
        /*0022*/ 	.short	0x0010
        /*0024*/ 	.byte	0x00, 0xf5, 0x21, 0x00


	//----- nvinfo : EIATTR_KPARAM_INFO
	.align		4
.L_11:
        /*0028*/ 	.byte	0x04, 0x17
        /*002a*/ 	.short	(.L_13 - .L_12)
.L_12:
        /*002c*/ 	.word	0x00000000
        /*0030*/ 	.short	0x0001
        /*0032*/ 	.short	0x0008
        /*0034*/ 	.byte	0x00, 0xf5, 0x21, 0x00


	//----- nvinfo : EIATTR_KPARAM_INFO
	.align		4
.L_13:
        /*0038*/ 	.byte	0x04, 0x17
        /*003a*/ 	.short	(.L_15 - .L_14)
.L_14:
        /*003c*/ 	.word	0x00000000
        /*0040*/ 	.short	0x0000
        /*0042*/ 	.short	0x0000
        /*0044*/ 	.byte	0x00, 0xf5, 0x21, 0x00


	//----- nvinfo : EIATTR_SPARSE_MMA_MASK
	.align		4
.L_15:
        /*0048*/ 	.byte	0x03, 0x50
        /*004a*/ 	.short	0x0000


	//----- nvinfo : EIATTR_MAXREG_COUNT
	.align		4
        /*004c*/ 	.byte	0x03, 0x1b
        /*004e*/ 	.short	0x00ff


	//----- nvinfo : EIATTR_MERCURY_ISA_VERSION
	.align		4
        /*0050*/ 	.byte	0x03, 0x5f
        /*0052*/ 	.short	0x0101


	//----- nvinfo : EIATTR_VRC_CTA_INIT_COUNT
	.align		4
        /*0054*/ 	.byte	0x02, 0x4a
	.zero		1
	.zero		1


	//----- nvinfo : EIATTR_EXIT_INSTR_OFFSETS
	.align		4
        /*0058*/ 	.byte	0x04, 0x1c
        /*005a*/ 	.short	(.L_17 - .L_16)


	//   ....[0]....
.L_16:
        /*005c*/ 	.word	0x00000030


	//   ....[1]....
        /*0060*/ 	.word	0x00000650


	//   ....[2]....
        /*0064*/ 	.word	0x00000960


	//   ....[3]....
        /*0068*/ 	.word	0x00000b30


	//   ....[4]....
        /*006c*/ 	.word	0x00000c00


	//----- nvinfo : EIATTR_CBANK_PARAM_SIZE
	.align		4
.L_17:
        /*0070*/ 	.byte	0x03, 0x19
        /*0072*/ 	.short	0x001c


	//----- nvinfo : EIATTR_PARAM_CBANK
	.align		4
        /*0074*/ 	.byte	0x04, 0x0a
        /*0076*/ 	.short	(.L_19 - .L_18)
	.align		4
.L_18:
        /*0078*/ 	.word	index@(.nv.constant0._Z3addPiS_S_i)
        /*007c*/ 	.short	0x0380
        /*007e*/ 	.short	0x001c


	//----- nvinfo : EIATTR_SW_WAR
	.align		4
.L_19:
        /*0080*/ 	.byte	0x04, 0x36
        /*0082*/ 	.short	(.L_21 - .L_20)
.L_20:
        /*0084*/ 	.word	0x00000008
.L_21:


//--------------------- .nv.callgraph             --------------------------
	.section	.nv.callgraph,"",@"SHT_CUDA_CALLGRAPH"
	.align	4
	.sectionentsize	8
	.align		4
        /*0000*/ 	.word	0x00000000
	.align		4
        /*0004*/ 	.word	0xffffffff
	.align		4
        /*0008*/ 	.word	0x00000000
	.align		4
        /*000c*/ 	.word	0xfffffffe
	.align		4
        /*0010*/ 	.word	0x00000000
	.align		4
        /*0014*/ 	.word	0xfffffffd
	.align		4
        /*0018*/ 	.word	0x00000000
	.align		4
        /*001c*/ 	.word	0xfffffffc


//--------------------- .text._Z3addPiS_S_i       --------------------------
	.section	.text._Z3addPiS_S_i,"ax",@progbits
	.align	128
        .global         _Z3addPiS_S_i
        .type           _Z3addPiS_S_i,@function
        .size           _Z3addPiS_S_i,(.L_x_5 - _Z3addPiS_S_i)
        .other          _Z3addPiS_S_i,@"STO_CUDA_ENTRY STV_DEFAULT"
_Z3addPiS_S_i:
.text._Z3addPiS_S_i:
[----:B------:R-:W-:Y:S08]  /*0000*/  LDC R1, c[0x0][0x37c] ;  /* 0x0000df00ff017b82 */ /* 0x000ff00000000800 */
[----:B------:R-:W0:Y:S02]  /*0010*/  LDC R0, c[0x0][0x398] ;  /* 0x0000e600ff007b82 */ /* 0x000e240000000800 */
[----:B0-----:R-:W-:-:S13]  /*0020*/  ISETP.GE.AND P0, PT, R0, 0x1, PT ;  /* 0x000000010000780c */ /* 0x001fda0003f06270 */
[----:B------:R-:W-:Y:S05]  /*0030*/  @!P0 EXIT ;  /* 0x000000000000894d */ /* 0x000fea0003800000 */
[----:B------:R-:W0:Y:S01]  /*0040*/  LDC R18, c[0x0][0x360] ;  /* 0x0000d800ff127b82 */ /* 0x000e220000000800 */
[----:B------:R-:W1:Y:S01]  /*0050*/  S2R R21, SR_TID.X ;  /* 0x0000000000157919 */ /* 0x000e620000002100 */
[C---:B------:R-:W-:Y:S01]  /*0060*/  ISETP.GE.U32.AND P1, PT, R0.reuse, 0x8, PT ;  /* 0x000000080000780c */ /* 0x040fe20003f26070 */
[----:B------:R-:W2:Y:S01]  /*0070*/  LDCU.64 UR6, c[0x0][0x358] ;  /* 0x00006b00ff0677ac */ /* 0x000ea20008000a00 */
[----:B------:R-:W-:Y:S01]  /*0080*/  LOP3.LUT R22, R0, 0x7, RZ, 0xc0, !PT ;  /* 0x0000000700167812 */ /* 0x000fe200078ec0ff */
[----:B------:R-:W-:-:S03]  /*0090*/  IMAD.MOV.U32 R19, RZ, RZ, RZ ;  /* 0x000000ffff137224 */ /* 0x000fc600078e00ff */
[----:B------:R-:W3:Y:S01]  /*00a0*/  S2UR UR4, SR_CTAID.X ;  /* 0x00000000000479c3 */ /* 0x000ee20000002500 */
[----:B------:R-:W-:-:S06]  /*00b0*/  ISETP.NE.AND P0, PT, R22, RZ, PT ;  /* 0x000000ff1600720c */ /* 0x000fcc0003f05270 */
[----:B------:R-:W-:Y:S07]  /*00c0*/  @!P1 BRA `(.L_x_0) ;  /* 0x0000000400609947 */ /* 0x000fee0003800000 */
[----:B------:R-:W4:Y:S01]  /*00d0*/  LDC.64 R6, c[0x0][0x390] ;  /* 0x0000e400ff067b82 */ /* 0x000f220000000a00 */
[----:B------:R-:W-:Y:S01]  /*00e0*/  LOP3.LUT R19, R0, 0x7ffffff8, RZ, 0xc0, !PT ;  /* 0x7ffffff800137812 */ /* 0x000fe200078ec0ff */
[C---:B01-3--:R-:W-:Y:S02]  /*00f0*/  IMAD R23, R18.reuse, UR4, R21 ;  /* 0x0000000412177c24 */ /* 0x04bfe4000f8e0215 */
[----:B------:R-:W-:Y:S02]  /*0100*/  IMAD.SHL.U32 R25, R18, 0x4, RZ ;  /* 0x0000000412197824 */ /* 0x000fe400078e00ff */
[----:B------:R-:W-:Y:S02]  /*0110*/  IMAD.MOV R20, RZ, RZ, -R19 ;  /* 0x000000ffff147224 */ /* 0x000fe400078e0a13 */
[----:B------:R-:W0:Y:S08]  /*0120*/  LDC.64 R4, c[0x0][0x380] ;  /* 0x0000e000ff047b82 */ /* 0x000e300000000a00 */
[----:B------:R-:W1:Y:S02]  /*0130*/  LDC.64 R2, c[0x0][0x388] ;  /* 0x0000e200ff027b82 */ /* 0x000e640000000a00 */
.L_x_1:
[----:B0-----:R-:W-:-:S04]  /*0140*/  IMAD.WIDE R12, R23, 0x4, R4 ;  /* 0x00000004170c7825 */ /* 0x001fc800078e0204 */
[C---:B-1----:R-:W-:Y:S01]  /*0150*/  IMAD.WIDE R8, R23.reuse, 0x4, R2 ;  /* 0x0000000417087825 */ /* 0x042fe200078e0202 */
[----:B--2---:R-:W2:Y:S04]  /*0160*/  LDG.E R11, desc[UR6][R12.64] ;  /* 0x000000060c0b7981 */ /* 0x004ea8000c1e1900 */
[----:B------:R-:W2:Y:S01]  /*0170*/  LDG.E R16, desc[UR6][R8.64] ;  /* 0x0000000608107981 */ /* 0x000ea2000c1e1900 */
[-C--:B------:R-:W-:Y:S01]  /*0180*/  IADD3 R14, P1, PT, R12, R25.reuse, RZ ;  /* 0x000000190c0e7210 */ /* 0x080fe20007f3e0ff */
[----:B----4-:R-:W-:Y:S01]  /*0190*/  IMAD.WIDE R26, R23, 0x4, R6 ;  /* 0x00000004171a7825 */ /* 0x010fe200078e0206 */
[----:B------:R-:W-:-:S03]  /*01a0*/  IADD3 R10, P2, PT, R8, R25, RZ ;  /* 0x00000019080a7210 */ /* 0x000fc60007f5e0ff */
[----:B------:R-:W-:Y:S01]  /*01b0*/  IMAD.X R15, RZ, RZ, R13, P1 ;  /* 0x000000ffff0f7224 */ /* 0x000fe200008e060d */
[----:B--2---:R-:W-:Y:S01]  /*01c0*/  IADD3 R29, PT, PT, R11, R16, RZ ;  /* 0x000000100b1d7210 */ /* 0x004fe20007ffe0ff */
[----:B------:R-:W-:-:S04]  /*01d0*/  IMAD.X R11, RZ, RZ, R9, P2 ;  /* 0x000000ffff0b7224 */ /* 0x000fc800010e0609 */
[----:B------:R0:W-:Y:S04]  /*01e0*/  STG.E desc[UR6][R26.64], R29 ;  /* 0x0000001d1a007986 */ /* 0x0001e8000c101906 */
[----:B------:R-:W2:Y:S04]  /*01f0*/  LDG.E R24, desc[UR6][R14.64] ;  /* 0x000000060e187981 */ /* 0x000ea8000c1e1900 */
[----:B------:R-:W2:Y:S01]  /*0200*/  LDG.E R28, desc[UR6][R10.64] ;  /* 0x000000060a1c7981 */ /* 0x000ea2000c1e1900 */
[----:B------:R-:W-:Y:S02]  /*0210*/  IADD3 R16, P1, PT, R26, R25, RZ ;  /* 0x000000191a107210 */ /* 0x000fe40007f3e0ff */
[----:B------:R-:W-:-:S02]  /*0220*/  IADD3 R12, P2, PT, R25, R14, RZ ;  /* 0x0000000e190c7210 */ /* 0x000fc40007f5e0ff */
[----:B------:R-:W-:Y:S01]  /*0230*/  IADD3 R8, P3, PT, R25, R10, RZ ;  /* 0x0000000a19087210 */ /* 0x000fe20007f7e0ff */
[----:B------:R-:W-:Y:S02]  /*0240*/  IMAD.X R17, RZ, RZ, R27, P1 ;  /* 0x000000ffff117224 */ /* 0x000fe400008e061b */
[----:B------:R-:W-:Y:S02]  /*0250*/  IMAD.X R13, RZ, RZ, R15, P2 ;  /* 0x000000ffff0d7224 */ /* 0x000fe400010e060f */
[----:B------:R-:W-:Y:S01]  /*0260*/  IMAD.X R9, RZ, RZ, R11, P3 ;  /* 0x000000ffff097224 */ /* 0x000fe200018e060b */
[----:B--2---:R-:W-:-:S05]  /*0270*/  IADD3 R24, PT, PT, R24, R28, RZ ;  /* 0x0000001c18187210 */ /* 0x004fca0007ffe0ff */
[----:B------:R1:W-:Y:S04]  /*0280*/  STG.E desc[UR6][R16.64], R24 ;  /* 0x0000001810007986 */ /* 0x0003e8000c101906 */
[----:B------:R-:W2:Y:S04]  /*0290*/  LDG.E R28, desc[UR6][R12.64] ;  /* 0x000000060c1c7981 */ /* 0x000ea8000c1e1900 */
[----:B------:R-:W2:Y:S01]  /*02a0*/  LDG.E R15, desc[UR6][R8.64] ;  /* 0x00000006080f7981 */ /* 0x000ea2000c1e1900 */
[C---:B0-----:R-:W-:Y:S02]  /*02b0*/  IADD3 R26, P1, PT, R25.reuse, R16, RZ ;  /* 0x00000010191a7210 */ /* 0x041fe40007f3e0ff */
[----:B------:R-:W-:-:S02]  /*02c0*/  IADD3 R14, P2, PT, R25, R12, RZ ;  /* 0x0000000c190e7210 */ /* 0x000fc40007f5e0ff */
[----:B------:R-:W-:Y:S01]  /*02d0*/  IADD3 R10, P3, PT, R25, R8, RZ ;  /* 0x00000008190a7210 */ /* 0x000fe20007f7e0ff */
[----:B------:R-:W-:-:S04]  /*02e0*/  IMAD.X R27, RZ, RZ, R17, P1 ;  /* 0x000000ffff1b7224 */ /* 0x000fc800008e0611 */
[----:B------:R-:W-:Y:S01]  /*02f0*/  IMAD.X R11, RZ, RZ, R9, P3 ;  /* 0x000000ffff0b7224 */ /* 0x000fe200018e0609 */
[----:B--2---:R-:W-:Y:S01]  /*0300*/  IADD3 R29, PT, PT, R28, R15, RZ ;  /* 0x0000000f1c1d7210 */ /* 0x004fe20007ffe0ff */
[----:B------:R-:W-:-:S04]  /*0310*/  IMAD.X R15, RZ, RZ, R13, P2 ;  /* 0x000000ffff0f7224 */ /* 0x000fc800010e060d */
[----:B------:R0:W-:Y:S04]  /*0320*/  STG.E desc[UR6][R26.64], R29 ;  /* 0x0000001d1a007986 */ /* 0x0001e8000c101906 */
[----:B-1----:R-:W2:Y:S04]  /*0330*/  LDG.E R17, desc[UR6][R14.64] ;  /* 0x000000060e117981 */ /* 0x002ea8000c1e1900 */
[----:B------:R-:W2:Y:S01]  /*0340*/  LDG.E R24, desc[UR6][R10.64] ;  /* 0x000000060a187981 */ /* 0x000ea2000c1e1900 */
[C---:B------:R-:W-:Y:S02]  /*0350*/  IADD3 R8, P1, PT, R25.reuse, R26, RZ ;  /* 0x0000001a19087210 */ /* 0x040fe40007f3e0ff */
[----:B------:R-:W-:-:S02]  /*0360*/  IADD3 R12, P2, PT, R25, R14, RZ ;  /* 0x0000000e190c7210 */ /* 0x000fc40007f5e0ff */
[----:B------:R-:W-:Y:S01]  /*0370*/  IADD3 R16, P3, PT, R25, R10, RZ ;  /* 0x0000000a19107210 */ /* 0x000fe20007f7e0ff */
[----:B------:R-:W-:Y:S02]  /*0380*/  IMAD.X R9, RZ, RZ, R27, P1 ;  /* 0x000000ffff097224 */ /* 0x000fe400008e061b */
[----:B------:R-:W-:Y:S01]  /*0390*/  IMAD.X R13, RZ, RZ, R15, P2 ;  /* 0x000000ffff0d7224 */ /* 0x000fe200010e060f */
[----:B--2---:R-:W-:Y:S01]  /*03a0*/  IADD3 R24, PT, PT, R17, R24, RZ ;  /* 0x0000001811187210 */ /* 0x004fe20007ffe0ff */
[----:B------:R-:W-:-:S04]  /*03b0*/  IMAD.X R17, RZ, RZ, R11, P3 ;  /* 0x000000ffff117224 */ /* 0x000fc800018e060b */
[----:B------:R1:W-:Y:S04]  /*03c0*/  STG.E desc[UR6][R8.64], R24 ;  /* 0x0000001808007986 */ /* 0x0003e8000c101906 */
[----:B0-----:R-:W2:Y:S04]  /*03d0*/  LDG.E R27, desc[UR6][R12.64] ;  /* 0x000000060c1b7981 */ /* 0x001ea8000c1e1900 */
        /* <DEDUP_REMOVED lines=14> */
[----:B------:R-:W-:-:S04]  /*04c0*/  IMAD.X R9, RZ, RZ, R11, P1 ;  /* 0x000000ffff097224 */ /* 0x000fc800008e060b */
[----:B------:R-:W-:Y:S01]  /*04d0*/  IMAD.X R17, RZ, RZ, R27, P3 ;  /* 0x000000ffff117224 */ /* 0x000fe200018e061b */
[----:B--2---:R-:W-:Y:S01]  /*04e0*/  IADD3 R24, PT, PT, R24, R13, RZ ;  /* 0x0000000d18187210 */ /* 0x004fe20007ffe0ff */
[----:B------:R-:W-:-:S04]  /*04f0*/  IMAD.X R13, RZ, RZ, R15, P2 ;  /* 0x000000ffff0d7224 */ /* 0x000fc800010e060f */
[----:B------:R1:W-:Y:S04]  /*0500*/  STG.E desc[UR6][R8.64], R24 ;  /* 0x0000001808007986 */ /* 0x0003e8000c101906 */
[----:B------:R-:W2:Y:S04]  /*0510*/  LDG.E R28, desc[UR6][R12.64] ;  /* 0x000000060c1c7981 */ /* 0x000ea8000c1e1900 */
[----:B0-----:R-:W2:Y:S01]  /*0520*/  LDG.E R29, desc[UR6][R16.64] ;  /* 0x00000006101d7981 */ /* 0x001ea2000c1e1900 */
[C---:B------:R-:W-:Y:S02]  /*0530*/  IADD3 R10, P1, PT, R25.reuse, R8, RZ ;  /* 0x00000008190a7210 */ /* 0x040fe40007f3e0ff */
[----:B------:R-:W-:-:S02]  /*0540*/  IADD3 R26, P3, PT, R25, R16, RZ ;  /* 0x00000010191a7210 */ /* 0x000fc40007f7e0ff */
[----:B------:R-:W-:Y:S01]  /*0550*/  IADD3 R14, P2, PT, R25, R12, RZ ;  /* 0x0000000c190e7210 */ /* 0x000fe20007f5e0ff */
[----:B------:R-:W-:Y:S02]  /*0560*/  IMAD.X R11, RZ, RZ, R9, P1 ;  /* 0x000000ffff0b7224 */ /* 0x000fe400008e0609 */
[----:B------:R-:W-:Y:S01]  /*0570*/  IMAD.X R27, RZ, RZ, R17, P3 ;  /* 0x000000ffff1b7224 */ /* 0x000fe200018e0611 */
[----:B------:R-:W-:Y:S01]  /*0580*/  IADD3.X R15, PT, PT, RZ, R13, RZ, P2, !PT ;  /* 0x0000000dff0f7210 */ /* 0x000fe200017fe4ff */
[----:B--2---:R-:W-:-:S05]  /*0590*/  IMAD.IADD R29, R28, 0x1, R29 ;  /* 0x000000011c1d7824 */ /* 0x004fca00078e021d */
[----:B------:R0:W-:Y:S04]  /*05a0*/  STG.E desc[UR6][R10.64], R29 ;  /* 0x0000001d0a007986 */ /* 0x0001e8000c101906 */
[----:B------:R-:W2:Y:S04]  /*05b0*/  LDG.E R14, desc[UR6][R14.64] ;  /* 0x000000060e0e7981 */ /* 0x000ea8000c1e1900 */
[----:B------:R-:W2:Y:S01]  /*05c0*/  LDG.E R27, desc[UR6][R26.64] ;  /* 0x000000061a1b7981 */ /* 0x000ea2000c1e1900 */
[----:B-1----:R-:W-:Y:S01]  /*05d0*/  IADD3 R8, P1, PT, R25, R10, RZ ;  /* 0x0000000a19087210 */ /* 0x002fe20007f3e0ff */
[----:B------:R-:W-:-:S02]  /*05e0*/  VIADD R20, R20, 0x8 ;  /* 0x0000000814147836 */ /* 0x000fc40000000000 */
[----:B------:R-:W-:Y:S02]  /*05f0*/  IMAD R23, R18, 0x8, R23 ;  /* 0x0000000812177824 */ /* 0x000fe400078e0217 */
[----:B------:R-:W-:Y:S01]  /*0600*/  IMAD.X R9, RZ, RZ, R11, P1 ;  /* 0x000000ffff097224 */ /* 0x000fe200008e060b */
[----:B------:R-:W-:Y:S02]  /*0610*/  ISETP.NE.AND P1, PT, R20, RZ, PT ;  /* 0x000000ff1400720c */ /* 0x000fe40003f25270 */
[----:B--2---:R-:W-:-:S05]  /*0620*/  IADD3 R13, PT, PT, R14, R27, RZ ;  /* 0x0000001b0e0d7210 */ /* 0x004fca0007ffe0ff */
[----:B------:R0:W-:Y:S06]  /*0630*/  STG.E desc[UR6][R8.64], R13 ;  /* 0x0000000d08007986 */ /* 0x0001ec000c101906 */
[----:B------:R-:W-:Y:S05]  /*0640*/  @P1 BRA `(.L_x_1) ;  /* 0xfffffff800bc1947 */ /* 0x000fea000383ffff */
.L_x_0:
[----:B--23--:R-:W-:Y:S05]  /*0650*/  @!P0 EXIT ;  /* 0x000000000000894d */ /* 0x00cfea0003800000 */
[----:B------:R-:W-:Y:S02]  /*0660*/  ISETP.GE.U32.AND P1, PT, R22, 0x4, PT ;  /* 0x000000041600780c */ /* 0x000fe40003f26070 */
[----:B------:R-:W-:-:S04]  /*0670*/  LOP3.LUT R3, R0, 0x3, RZ, 0xc0, !PT ;  /* 0x0000000300037812 */ /* 0x000fc800078ec0ff */
[----:B------:R-:W-:-:S07]  /*0680*/  ISETP.NE.AND P0, PT, R3, RZ, PT ;  /* 0x000000ff0300720c */ /* 0x000fce0003f05270 */
[----:B------:R-:W-:Y:S06]  /*0690*/  @!P1 BRA `(.L_x_2) ;  /* 0x0000000000b09947 */ /* 0x000fec0003800000 */
[----:B0-----:R-:W0:Y:S01]  /*06a0*/  LDC.64 R8, c[0x0][0x380] ;  /* 0x0000e000ff087b82 */ /* 0x001e220000000a00 */
[----:B------:R-:W-:-:S05]  /*06b0*/  IADD3 R2, PT, PT, R19, UR4, RZ ;  /* 0x0000000413027c10 */ /* 0x000fca000fffe0ff */
[----:B-1----:R-:W-:Y:S02]  /*06c0*/  IMAD R15, R2, R18, R21 ;  /* 0x00000012020f7224 */ /* 0x002fe400078e0215 */
[----:B------:R-:W1:Y:S08]  /*06d0*/  LDC.64 R10, c[0x0][0x388] ;  /* 0x0000e200ff0a7b82 */ /* 0x000e700000000a00 */
[----:B------:R-:W2:Y:S01]  /*06e0*/  LDC.64 R12, c[0x0][0x390] ;  /* 0x0000e400ff0c7b82 */ /* 0x000ea20000000a00 */
[----:B0-----:R-:W-:-:S05]  /*06f0*/  IMAD.WIDE R8, R15, 0x4, R8 ;  /* 0x000000040f087825 */ /* 0x001fca00078e0208 */
[----:B------:R-:W3:Y:S01]  /*0700*/  LDG.E R5, desc[UR6][R8.64] ;  /* 0x0000000608057981 */ /* 0x000ee2000c1e1900 */
[----:B-1----:R-:W-:-:S05]  /*0710*/  IMAD.WIDE R10, R15, 0x4, R10 ;  /* 0x000000040f0a7825 */ /* 0x002fca00078e020a */
[----:B------:R-:W3:Y:S01]  /*0720*/  LDG.E R14, desc[UR6][R10.64] ;  /* 0x000000060a0e7981 */ /* 0x000ee2000c1e1900 */
[----:B------:R-:W-:-:S05]  /*0730*/  IMAD.SHL.U32 R2, R18, 0x4, RZ ;  /* 0x0000000412027824 */ /* 0x000fca00078e00ff */
[C---:B------:R-:W-:Y:S02]  /*0740*/  IADD3 R6, P2, PT, R2.reuse, R10, RZ ;  /* 0x0000000a02067210 */ /* 0x040fe40007f5e0ff */
[----:B------:R-:W-:-:S03]  /*0750*/  IADD3 R4, P1, PT, R2, R8, RZ ;  /* 0x0000000802047210 */ /* 0x000fc60007f3e0ff */
[----:B------:R-:W-:Y:S02]  /*0760*/  IMAD.X R7, RZ, RZ, R11, P2 ;  /* 0x000000ffff077224 */ /* 0x000fe400010e060b */
[----:B---3--:R-:W-:Y:S01]  /*0770*/  IMAD.IADD R17, R5, 0x1, R14 ;  /* 0x0000000105117824 */ /* 0x008fe200078e020e */
[----:B------:R-:W-:Y:S01]  /*0780*/  IADD3.X R5, PT, PT, RZ, R9, RZ, P1, !PT ;  /* 0x00000009ff057210 */ /* 0x000fe20000ffe4ff */
[----:B--2---:R-:W-:-:S05]  /*0790*/  IMAD.WIDE R14, R15, 0x4, R12 ;  /* 0x000000040f0e7825 */ /* 0x004fca00078e020c */
[----:B------:R0:W-:Y:S04]  /*07a0*/  STG.E desc[UR6][R14.64], R17 ;  /* 0x000000110e007986 */ /* 0x0001e8000c101906 */
[----:B------:R-:W2:Y:S04]  /*07b0*/  LDG.E R16, desc[UR6][R4.64] ;  /* 0x0000000604107981 */ /* 0x000ea8000c1e1900 */
[----:B------:R-:W2:Y:S01]  /*07c0*/  LDG.E R23, desc[UR6][R6.64] ;  /* 0x0000000606177981 */ /* 0x000ea2000c1e1900 */
        /* <DEDUP_REMOVED lines=9> */
[----:B0-----:R-:W2:Y:S01]  /*0860*/  LDG.E R17, desc[UR6][R8.64] ;  /* 0x0000000608117981 */ /* 0x001ea2000c1e1900 */
[C---:B------:R-:W-:Y:S02]  /*0870*/  IADD3 R14, P3, PT, R2.reuse, R8, RZ ;  /* 0x00000008020e7210 */ /* 0x040fe40007f7e0ff */
[----:B------:R-:W-:-:S02]  /*0880*/  IADD3 R4, P1, PT, R2, R10, RZ ;  /* 0x0000000a02047210 */ /* 0x000fc40007f3e0ff */
[----:B------:R-:W-:Y:S01]  /*0890*/  IADD3 R6, P2, PT, R2, R12, RZ ;  /* 0x0000000c02067210 */ /* 0x000fe20007f5e0ff */
[----:B------:R-:W-:Y:S01]  /*08a0*/  IMAD.X R15, RZ, RZ, R9, P3 ;  /* 0x000000ffff0f7224 */ /* 0x000fe200018e0609 */
[----:B------:R-:W-:-:S03]  /*08b0*/  IADD3.X R5, PT, PT, RZ, R11, RZ, P1, !PT ;  /* 0x0000000bff057210 */ /* 0x000fc60000ffe4ff */
[----:B------:R-:W-:Y:S01]  /*08c0*/  IMAD.X R7, RZ, RZ, R13, P2 ;  /* 0x000000ffff077224 */ /* 0x000fe200010e060d */
[----:B--2---:R-:W-:-:S05]  /*08d0*/  IADD3 R17, PT, PT, R16, R17, RZ ;  /* 0x0000001110117210 */ /* 0x004fca0007ffe0ff */
[----:B------:R2:W-:Y:S04]  /*08e0*/  STG.E desc[UR6][R4.64], R17 ;  /* 0x0000001104007986 */ /* 0x0005e8000c101906 */
[----:B------:R-:W1:Y:S04]  /*08f0*/  LDG.E R6, desc[UR6][R6.64] ;  /* 0x0000000606067981 */ /* 0x000e68000c1e1900 */
[----:B------:R-:W1:Y:S01]  /*0900*/  LDG.E R15, desc[UR6][R14.64] ;  /* 0x000000060e0f7981 */ /* 0x000e62000c1e1900 */
[----:B------:R-:W-:-:S05]  /*0910*/  IADD3 R8, P1, PT, R2, R4, RZ ;  /* 0x0000000402087210 */ /* 0x000fca0007f3e0ff */
[----:B------:R-:W-:Y:S01]  /*0920*/  IMAD.X R9, RZ, RZ, R5, P1 ;  /* 0x000000ffff097224 */ /* 0x000fe200008e0605 */
[----:B------:R-:W-:Y:S01]  /*0930*/  IADD3 R19, PT, PT, R19, 0x4, RZ ;  /* 0x0000000413137810 */ /* 0x000fe20007ffe0ff */
[----:B-1----:R-:W-:-:S05]  /*0940*/  IMAD.IADD R11, R6, 0x1, R15 ;  /* 0x00000001060b7824 */ /* 0x002fca00078e020f */
[----:B------:R2:W-:Y:S02]  /*0950*/  STG.E desc[UR6][R8.64], R11 ;  /* 0x0000000b08007986 */ /* 0x0005e4000c101906 */
.L_x_2:
[----:B------:R-:W-:Y:S05]  /*0960*/  @!P0 EXIT ;  /* 0x000000000000894d */ /* 0x000fea0003800000 */
[----:B------:R-:W-:Y:S02]  /*0970*/  ISETP.NE.AND P1, PT, R3, 0x1, PT ;  /* 0x000000010300780c */ /* 0x000fe40003f25270 */
[----:B------:R-:W-:-:S04]  /*0980*/  LOP3.LUT R0, R0, 0x1, RZ, 0xc0, !PT ;  /* 0x0000000100007812 */ /* 0x000fc800078ec0ff */
[----:B------:R-:W-:-:S07]  /*0990*/  ISETP.NE.U32.AND P0, PT, R0, 0x1, PT ;  /* 0x000000010000780c */ /* 0x000fce0003f05070 */
[----:B------:R-:W-:Y:S06]  /*09a0*/  @!P1 BRA `(.L_x_3) ;  /* 0x0000000000609947 */ /* 0x000fec0003800000 */
[----:B------:R-:W3:Y:S01]  /*09b0*/  LDC.64 R2, c[0x0][0x380] ;  /* 0x0000e000ff027b82 */ /* 0x000ee20000000a00 */
[----:B------:R-:W-:-:S04]  /*09c0*/  VIADD R0, R19, UR4 ;  /* 0x0000000413007c36 */ /* 0x000fc80008000000 */
[----:B012---:R-:W-:-:S03]  /*09d0*/  IMAD R11, R0, R18, R21 ;  /* 0x00000012000b7224 */ /* 0x007fc600078e0215 */
[----:B------:R-:W0:Y:S08]  /*09e0*/  LDC.64 R4, c[0x0][0x388] ;  /* 0x0000e200ff047b82 */ /* 0x000e300000000a00 */
[----:B------:R-:W1:Y:S01]  /*09f0*/  LDC.64 R6, c[0x0][0x390] ;  /* 0x0000e400ff067b82 */ /* 0x000e620000000a00 */
[----:B---3--:R-:W-:-:S05]  /*0a00*/  IMAD.WIDE R2, R11, 0x4, R2 ;  /* 0x000000040b027825 */ /* 0x008fca00078e0202 */
[----:B------:R-:W2:Y:S01]  /*0a10*/  LDG.E R0, desc[UR6][R2.64] ;  /* 0x0000000602007981 */ /* 0x000ea2000c1e1900 */
[----:B0-----:R-:W-:-:S05]  /*0a20*/  IMAD.WIDE R4, R11, 0x4, R4 ;  /* 0x000000040b047825 */ /* 0x001fca00078e0204 */
[----:B------:R-:W2:Y:S01]  /*0a30*/  LDG.E R9, desc[UR6][R4.64] ;  /* 0x0000000604097981 */ /* 0x000ea2000c1e1900 */
[----:B------:R-:W-:-:S05]  /*0a40*/  IMAD.SHL.U32 R15, R18, 0x4, RZ ;  /* 0x00000004120f7824 */ /* 0x000fca00078e00ff */
[C---:B------:R-:W-:Y:S02]  /*0a50*/  IADD3 R10, P2, PT, R15.reuse, R4, RZ ;  /* 0x000000040f0a7210 */ /* 0x040fe40007f5e0ff */
[----:B------:R-:W-:Y:S01]  /*0a60*/  IADD3 R8, P1, PT, R15, R2, RZ ;  /* 0x000000020f087210 */ /* 0x000fe20007f3e0ff */
[----:B-1----:R-:W-:-:S04]  /*0a70*/  IMAD.WIDE R6, R11, 0x4, R6 ;  /* 0x000000040b067825 */ /* 0x002fc800078e0206 */
[----:B------:R-:W-:Y:S01]  /*0a80*/  IMAD.X R11, RZ, RZ, R5, P2 ;  /* 0x000000ffff0b7224 */ /* 0x000fe200010e0605 */
[----:B--2---:R-:W-:Y:S01]  /*0a90*/  IADD3 R13, PT, PT, R0, R9, RZ ;  /* 0x00000009000d7210 */ /* 0x004fe20007ffe0ff */
[----:B------:R-:W-:-:S04]  /*0aa0*/  IMAD.X R9, RZ, RZ, R3, P1 ;  /* 0x000000ffff097224 */ /* 0x000fc800008e0603 */
[----:B------:R3:W-:Y:S04]  /*0ab0*/  STG.E desc[UR6][R6.64], R13 ;  /* 0x0000000d06007986 */ /* 0x0007e8000c101906 */
[----:B------:R-:W2:Y:S04]  /*0ac0*/  LDG.E R8, desc[UR6][R8.64] ;  /* 0x0000000608087981 */ /* 0x000ea8000c1e1900 */
[----:B------:R-:W2:Y:S01]  /*0ad0*/  LDG.E R11, desc[UR6][R10.64] ;  /* 0x000000060a0b7981 */ /* 0x000ea2000c1e1900 */
[----:B------:R-:W-:-:S04]  /*0ae0*/  IADD3 R2, P1, PT, R15, R6, RZ ;  /* 0x000000060f027210 */ /* 0x000fc80007f3e0ff */
[----:B------:R-:W-:Y:S01]  /*0af0*/  IADD3.X R3, PT, PT, RZ, R7, RZ, P1, !PT ;  /* 0x00000007ff037210 */ /* 0x000fe20000ffe4ff */
[----:B------:R-:W-:Y:S02]  /*0b00*/  VIADD R19, R19, 0x2 ;  /* 0x0000000213137836 */ /* 0x000fe40000000000 */
[----:B--2---:R-:W-:-:S05]  /*0b10*/  IMAD.IADD R5, R8, 0x1, R11 ;  /* 0x0000000108057824 */ /* 0x004fca00078e020b */
[----:B------:R3:W-:Y:S02]  /*0b20*/  STG.E desc[UR6][R2.64], R5 ;  /* 0x0000000502007986 */ /* 0x0007e4000c101906 */
.L_x_3:
[----:B------:R-:W-:Y:S05]  /*0b30*/  @P0 EXIT ;  /* 0x000000000000094d */ /* 0x000fea0003800000 */
[----:B---3--:R-:W3:Y:S01]  /*0b40*/  LDC.64 R2, c[0x0][0x380] ;  /* 0x0000e000ff027b82 */ /* 0x008ee20000000a00 */
[----:B------:R-:W-:-:S05]  /*0b50*/  IADD3 R19, PT, PT, R19, UR4, RZ ;  /* 0x0000000413137c10 */ /* 0x000fca000fffe0ff */
[----:B01----:R-:W-:Y:S02]  /*0b60*/  IMAD R19, R19, R18, R21 ;  /* 0x0000001213137224 */ /* 0x003fe400078e0215 */
[----:B--2---:R-:W0:Y:S08]  /*0b70*/  LDC.64 R4, c[0x0][0x388] ;  /* 0x0000e200ff047b82 */ /* 0x004e300000000a00 */
[----:B------:R-:W1:Y:S01]  /*0b80*/  LDC.64 R6, c[0x0][0x390] ;  /* 0x0000e400ff067b82 */ /* 0x000e620000000a00 */
[----:B---3--:R-:W-:-:S06]  /*0b90*/  IMAD.WIDE R2, R19, 0x4, R2 ;  /* 0x0000000413027825 */ /* 0x008fcc00078e0202 */
[----:B------:R-:W2:Y:S01]  /*0ba0*/  LDG.E R2, desc[UR6][R2.64] ;  /* 0x0000000602027981 */ /* 0x000ea2000c1e1900 */
[----:B0-----:R-:W-:-:S06]  /*0bb0*/  IMAD.WIDE R4, R19, 0x4, R4 ;  /* 0x0000000413047825 */ /* 0x001fcc00078e0204 */
[----:B------:R-:W2:Y:S01]  /*0bc0*/  LDG.E R5, desc[UR6][R4.64] ;  /* 0x0000000604057981 */ /* 0x000ea2000c1e1900 */
[----:B-1----:R-:W-:-:S04]  /*0bd0*/  IMAD.WIDE R6, R19, 0x4, R6 ;  /* 0x0000000413067825 */ /* 0x002fc800078e0206 */
[----:B--2---:R-:W-:-:S05]  /*0be0*/  IMAD.IADD R9, R2, 0x1, R5 ;  /* 0x0000000102097824 */ /* 0x004fca00078e0205 */
[----:B------:R-:W-:Y:S01]  /*0bf0*/  STG.E desc[UR6][R6.64], R9 ;  /* 0x0000000906007986 */ /* 0x000fe2000c101906 */
[----:B------:R-:W-:Y:S05]  /*0c00*/  EXIT ;  /* 0x000000000000794d */ /* 0x000fea0003800000 */
.L_x_4:
[----:B------:R-:W-:-:S00]  /*0c10*/  BRA `(.L_x_4) ;  /* 0xfffffffc00fc7947 */ /* 0x000fc0000383ffff */
[----:B------:R-:W-:-:S00]  /*0c20*/  NOP ;  /* 0x0000000000007918 */ /* 0x000fc00000000000 */
        /* <DEDUP_REMOVED lines=13> */
.L_x_5:


//--------------------- .nv.shared.reserved.0     --------------------------
	.section	.nv.shared.reserved.0,"aw",@nobits
	.weak		__nv_reservedSMEM_offset_0_alias
	.size		__nv_reservedSMEM_offset_0_alias, 0, 64
	.other		__nv_reservedSMEM_offset_0_alias,@"STO_CUDA_RESERVED_SHARED STV_DEFAULT"
__nv_reservedSMEM_offset_0_alias:
	.zero		0
	.zero		64


//--------------------- .nv.constant0._Z3addPiS_S_i --------------------------
	.section	.nv.constant0._Z3addPiS_S_i,"a",@progbits
	.sectionflags	@""
	.align	4
.nv.constant0._Z3addPiS_S_i:
	.zero		924


//--------------------- SYMBOLS --------------------------

	.type		.nv.reservedSmem.offset0,@object
	.size		.nv.reservedSmem.offset0,0x4
